//
// Generated by NVIDIA NVVM Compiler
//
// Compiler Build ID: CL-36424714
// Cuda compilation tools, release 13.0, V13.0.88
// Based on NVVM 20.0.0
//

.version 9.0
.target sm_100
.address_size 64

	// .globl	_Z4racePi

.visible .entry _Z4racePi(
	.param .u64 .ptr .align 1 _Z4racePi_param_0
)
{
	.reg .b32 	%r<6>;
	.reg .b64 	%rd<5>;

	ld.param.u64 	%rd1, [_Z4racePi_param_0];
	cvta.to.global.u64 	%rd2, %rd1;
	mov.u32 	%r1, %tid.x;
	mov.u32 	%r2, %ctaid.x;
	mov.u32 	%r3, %ntid.x;
	mad.lo.s32 	%r4, %r3, %r2, %r1;
	mul.wide.s32 	%rd3, %r4, 4;
	add.s64 	%rd4, %rd2, %rd3;
	mov.b32 	%r5, 10;
	st.global.u32 	[%rd4], %r5;
	ret;

}


// ===== COMPILED SASS (sm_100) =====

	.target	sm_100

	.elftype	@"ET_EXEC"


//--------------------- .note.nv.tkinfo           --------------------------
	.section	.note.nv.tkinfo,"",@"SHT_NOTE"
	.sectionflags	@"SHF_NOTE_NV_TKINFO"
	.tkinfo
        /*0018*/ 	.word	0x00000002
        /*0030*/ 	.string	""
        /*0030*/ 	.string	"ptxas"
        /*0030*/ 	.string	"Cuda compilation tools, release 13.0, V13.0.88"
        /*0030*/ 	.string	"Build cuda_13.0.r13.0/compiler.36424714_0"
        /*0030*/ 	.string	"-arch sm_100 -m 64 "



//--------------------- .note.nv.cuinfo           --------------------------
	.section	.note.nv.cuinfo,"",@"SHT_NOTE"
	.sectionflags	@"SHF_NOTE_NV_CUINFO"
        /*0018*/ 	.short	0x0002
        /*001a*/ 	.short	0x0064
        /*001c*/ 	.short	0x0082
	.zero		2


//--------------------- .nv.info                  --------------------------
	.section	.nv.info,"",@"SHT_CUDA_INFO"
	.align	4


	//----- nvinfo : EIATTR_REGCOUNT
	.align		4
        /*0000*/ 	.byte	0x04, 0x2f
        /*0002*/ 	.short	(.L_1 - .L_0)
	.align		4
.L_0:
        /*0004*/ 	.word	index@(_Z4racePi)
        /*0008*/ 	.word	0x0000000a


	//----- nvinfo : EIATTR_FRAME_SIZE
	.align		4
.L_1:
        /*000c*/ 	.byte	0x04, 0x11
        /*000e*/ 	.short	(.L_3 - .L_2)
	.align		4
.L_2:
        /*0010*/ 	.word	index@(_Z4racePi)
        /*0014*/ 	.word	0x00000000


	//----- nvinfo : EIATTR_MIN_STACK_SIZE
	.align		4
.L_3:
        /*0018*/ 	.byte	0x04, 0x12
        /*001a*/ 	.short	(.L_5 - .L_4)
	.align		4
.L_4:
        /*001c*/ 	.word	index@(_Z4racePi)
        /*0020*/ 	.word	0x00000000
.L_5:


//--------------------- .nv.compat                --------------------------
	.section	.nv.compat,"",@"SHT_CUDA_COMPAT_INFO"
	.align	4
        /*0000*/ 	.byte	0x02, 0x09, 0x00, 0x00, 0x02, 0x02, 0x01, 0x00, 0x02, 0x05, 0x05, 0x00, 0x03, 0x07, 0x01, 0x01
        /*0010*/ 	.byte	0x02, 0x03, 0x00, 0x00, 0x02, 0x06, 0x01, 0x00, 0x04, 0x0b, 0x08, 0x00, 0x09, 0x00, 0x00, 0x00
        /*0020*/ 	.byte	0x00, 0x00, 0x00, 0x00


//--------------------- .nv.info._Z4racePi        --------------------------
	.section	.nv.info._Z4racePi,"",@"SHT_CUDA_INFO"
	.sectionflags	@""
	.align	4


	//----- nvinfo : EIATTR_CUDA_API_VERSION
	.align		4
        /*0000*/ 	.byte	0x04, 0x37
        /*0002*/ 	.short	(.L_7 - .L_6)
.L_6:
        /*0004*/ 	.word	0x00000082


	//----- nvinfo : EIATTR_KPARAM_INFO
	.align		4
.L_7:
        /*0008*/ 	.byte	0x04, 0x17
        /*000a*/ 	.short	(.L_9 - .L_8)
.L_8:
        /*000c*/ 	.word	0x00000000
        /*0010*/ 	.short	0x0000
        /*0012*/ 	.short	0x0000
        /*0014*/ 	.byte	0x00, 0xf5, 0x21, 0x00


	//----- nvinfo : EIATTR_SPARSE_MMA_MASK
	.align		4
.L_9:
        /*0018*/ 	.byte	0x03, 0x50
        /*001a*/ 	.short	0x0000


	//----- nvinfo : EIATTR_MAXREG_COUNT
	.align		4
        /*001c*/ 	.byte	0x03, 0x1b
        /*001e*/ 	.short	0x00ff


	//----- nvinfo : EIATTR_MERCURY_ISA_VERSION
	.align		4
        /*0020*/ 	.byte	0x03, 0x5f
        /*0022*/ 	.short	0x0101


	//----- nvinfo : EIATTR_VRC_CTA_INIT_COUNT
	.align		4
        /*0024*/ 	.byte	0x02, 0x4a
	.zero		1
	.zero		1


	//----- nvinfo : EIATTR_EXIT_INSTR_OFFSETS
	.align		4
        /*0028*/ 	.byte	0x04, 0x1c
        /*002a*/ 	.short	(.L_11 - .L_10)


	//   ....[0]....
.L_10:
        /*002c*/ 	.word	0x000000a0


	//----- nvinfo : EIATTR_CBANK_PARAM_SIZE
	.align		4
.L_11:
        /*0030*/ 	.byte	0x03, 0x19
        /*0032*/ 	.short	0x0008


	//----- nvinfo : EIATTR_PARAM_CBANK
	.align		4
        /*0034*/ 	.byte	0x04, 0x0a
        /*0036*/ 	.short	(.L_13 - .L_12)
	.align		4
.L_12:
        /*0038*/ 	.word	index@(.nv.constant0._Z4racePi)
        /*003c*/ 	.short	0x0380
        /*003e*/ 	.short	0x0008


	//----- nvinfo : EIATTR_SW_WAR
	.align		4
.L_13:
        /*0040*/ 	.byte	0x04, 0x36
        /*0042*/ 	.short	(.L_15 - .L_14)
.L_14:
        /*0044*/ 	.word	0x00000008
.L_15:


//--------------------- .nv.callgraph             --------------------------
	.section	.nv.callgraph,"",@"SHT_CUDA_CALLGRAPH"
	.align	4
	.sectionentsize	8
	.align		4
        /*0000*/ 	.word	0x00000000
	.align		4
        /*0004*/ 	.word	0xffffffff
	.align		4
        /*0008*/ 	.word	0x00000000
	.align		4
        /*000c*/ 	.word	0xfffffffe
	.align		4
        /*0010*/ 	.word	0x00000000
	.align		4
        /*0014*/ 	.word	0xfffffffd
	.align		4
        /*0018*/ 	.word	0x00000000
	.align		4
        /*001c*/ 	.word	0xfffffffc


//--------------------- .text._Z4racePi           --------------------------
	.section	.text._Z4racePi,"ax",@progbits
	.align	128
        .global         _Z4racePi
        .type           _Z4racePi,@function
        .size           _Z4racePi,(.L_x_1 - _Z4racePi)
        .other          _Z4racePi,@"STO_CUDA_ENTRY STV_DEFAULT"
_Z4racePi:
.text._Z4racePi:
[----:B------:R-:W-:Y:S01]  /*0000*/  LDC R1, c[0x0][0x37c] ;  /* 0x0000df00ff017b82 */ /* 0x000fe20000000800 */
[----:B------:R-:W0:Y:S07]  /*0010*/  S2R R5, SR_TID.X ;  /* 0x0000000000057919 */ /* 0x000e2e0000002100 */
[----:B------:R-:W0:Y:S01]  /*0020*/  S2UR UR6, SR_CTAID.X ;  /* 0x00000000000679c3 */ /* 0x000e220000002500 */
[----:B------:R-:W1:Y:S01]  /*0030*/  LDCU.64 UR4, c[0x0][0x358] ;  /* 0x00006b00ff0477ac */ /* 0x000e620008000a00 */
[----:B------:R-:W-:-:S06]  /*0040*/  HFMA2 R7, -RZ, RZ, 0, 5.9604644775390625e-07 ;  /* 0x0000000aff077431 */ /* 0x000fcc00000001ff */
[----:B------:R-:W0:Y:S08]  /*0050*/  LDC R0, c[0x0][0x360] ;  /* 0x0000d800ff007b82 */ /* 0x000e300000000800 */
[----:B------:R-:W2:Y:S01]  /*0060*/  LDC.64 R2, c[0x0][0x380] ;  /* 0x0000e000ff027b82 */ /* 0x000ea20000000a00 */
[----:B0-----:R-:W-:-:S04]  /*0070*/  IMAD R5, R0, UR6, R5 ;  /* 0x0000000600057c24 */ /* 0x001fc8000f8e0205 */
[----:B--2---:R-:W-:-:S05]  /*0080*/  IMAD.WIDE R2, R5, 0x4, R2 ;  /* 0x0000000405027825 */ /* 0x004fca00078e0202 */
[----:B-1----:R-:W-:Y:S01]  /*0090*/  STG.E desc[UR4][R2.64], R7 ;  /* 0x0000000702007986 */ /* 0x002fe2000c101904 */
[----:B------:R-:W-:Y:S05]  /*00a0*/  EXIT ;  /* 0x000000000000794d */ /* 0x000fea0003800000 */
.L_x_0:
[----:B------:R-:W-:-:S00]  /*00b0*/  BRA `(.L_x_0) ;  /* 0xfffffffc00fc7947 */ /* 0x000fc0000383ffff */
[----:B------:R-:W-:-:S00]  /*00c0*/  NOP ;  /* 0x0000000000007918 */ /* 0x000fc00000000000 */
        /* <DEDUP_REMOVED lines=11> */
.L_x_1:


//--------------------- .nv.shared.reserved.0     --------------------------
	.section	.nv.shared.reserved.0,"aw",@nobits
	.weak		__nv_reservedSMEM_offset_0_alias
	.size		__nv_reservedSMEM_offset_0_alias, 0, 64
	.other		__nv_reservedSMEM_offset_0_alias,@"STO_CUDA_RESERVED_SHARED STV_DEFAULT"
__nv_reservedSMEM_offset_0_alias:
	.zero		0
	.zero		64


//--------------------- .nv.constant0._Z4racePi   --------------------------
	.section	.nv.constant0._Z4racePi,"a",@progbits
	.sectionflags	@""
	.align	4
.nv.constant0._Z4racePi:
	.zero		904


//--------------------- SYMBOLS --------------------------

	.type		.nv.reservedSmem.offset0,@object
	.size		.nv.reservedSmem.offset0,0x4
